	.headerflags	@"EF_CUDA_TEXMODE_UNIFIED EF_CUDA_64BIT_ADDRESS EF_CUDA_ACCELERATORS EF_CUDA_SM90 EF_CUDA_VIRTUAL_SM(EF_CUDA_SM90)"
	.elftype	@"ET_EXEC"


//--------------------- .nv.info                  --------------------------
	.section	.nv.info,"",@"SHT_CUDA_INFO"
	.align	4


	//----- nvinfo : EIATTR_REGCOUNT
	.align		4
        /*0000*/ 	.byte	0x04, 0x2f
        /*0002*/ 	.short	(.L_1 - .L_0)
	.align		4
.L_0:
        /*0004*/ 	.word	index@(triton_poi_fused_sigmoid_2)
        /*0008*/ 	.word	0x0000000c


	//----- nvinfo : EIATTR_MIN_STACK_SIZE
	.align		4
.L_1:
        /*000c*/ 	.byte	0x04, 0x12
        /*000e*/ 	.short	(.L_3 - .L_2)
	.align		4
.L_2:
        /*0010*/ 	.word	index@(triton_poi_fused_sigmoid_2)
        /*0014*/ 	.word	0x00000000


	//----- nvinfo : EIATTR_FRAME_SIZE
	.align		4
.L_3:
        /*0018*/ 	.byte	0x04, 0x11
        /*001a*/ 	.short	(.L_5 - .L_4)
	.align		4
.L_4:
        /*001c*/ 	.word	index@(triton_poi_fused_sigmoid_2)
        /*0020*/ 	.word	0x00000000


	//----- nvinfo : EIATTR_MIN_STACK_SIZE
	.align		4
.L_5:
        /*0024*/ 	.byte	0x04, 0x12
        /*0026*/ 	.short	(.L_7 - .L_6)
	.align		4
.L_6:
        /*0028*/ 	.word	index@(triton_poi_fused_sigmoid_2)
        /*002c*/ 	.word	0x00000000
.L_7:


//--------------------- .nv.info.triton_poi_fused_sigmoid_2 --------------------------
	.section	.nv.info.triton_poi_fused_sigmoid_2,"",@"SHT_CUDA_INFO"
	.sectionflags	@""
	.align	4


	//----- nvinfo : EIATTR_CUDA_API_VERSION
	.align		4
        /*0000*/ 	.byte	0x04, 0x37
        /*0002*/ 	.short	(.L_9 - .L_8)
.L_8:
        /*0004*/ 	.word	0x0000007c


	//----- nvinfo : EIATTR_KPARAM_INFO
	.align		4
.L_9:
        /*0008*/ 	.byte	0x04, 0x17
        /*000a*/ 	.short	(.L_11 - .L_10)
.L_10:
        /*000c*/ 	.word	0x00000000
        /*0010*/ 	.short	0x0002
        /*0012*/ 	.short	0x0010
        /*0014*/ 	.byte	0x00, 0xf0, 0x11, 0x00


	//----- nvinfo : EIATTR_KPARAM_INFO
	.align		4
.L_11:
        /*0018*/ 	.byte	0x04, 0x17
        /*001a*/ 	.short	(.L_13 - .L_12)
.L_12:
        /*001c*/ 	.word	0x00000000
        /*0020*/ 	.short	0x0001
        /*0022*/ 	.short	0x0008
        /*0024*/ 	.byte	0x00, 0xf4, 0x21, 0x00


	//----- nvinfo : EIATTR_KPARAM_INFO
	.align		4
.L_13:
        /*0028*/ 	.byte	0x04, 0x17
        /*002a*/ 	.short	(.L_15 - .L_14)
.L_14:
        /*002c*/ 	.word	0x00000000
        /*0030*/ 	.short	0x0000
        /*0032*/ 	.short	0x0000
        /*0034*/ 	.byte	0x00, 0xf4, 0x21, 0x00


	//----- nvinfo : EIATTR_SPARSE_MMA_MASK
	.align		4
.L_15:
        /*0038*/ 	.byte	0x03, 0x50
        /*003a*/ 	.short	0x0000


	//----- nvinfo : EIATTR_MAXREG_COUNT
	.align		4
        /*003c*/ 	.byte	0x03, 0x1b
        /*003e*/ 	.short	0x00ff


	//----- nvinfo : EIATTR_EXIT_INSTR_OFFSETS
	.align		4
        /*0040*/ 	.byte	0x04, 0x1c
        /*0042*/ 	.short	(.L_17 - .L_16)


	//   ....[0]....
.L_16:
        /*0044*/ 	.word	0x00000220


	//   ....[1]....
        /*0048*/ 	.word	0x00000240


	//----- nvinfo : EIATTR_REQNTID
	.align		4
.L_17:
        /*004c*/ 	.byte	0x04, 0x10
        /*004e*/ 	.short	(.L_19 - .L_18)
.L_18:
        /*0050*/ 	.word	0x00000080
        /*0054*/ 	.word	0x00000001
        /*0058*/ 	.word	0x00000001


	//----- nvinfo : EIATTR_CBANK_PARAM_SIZE
	.align		4
.L_19:
        /*005c*/ 	.byte	0x03, 0x19
        /*005e*/ 	.short	0x0014


	//----- nvinfo : EIATTR_PARAM_CBANK
	.align		4
        /*0060*/ 	.byte	0x04, 0x0a
        /*0062*/ 	.short	(.L_21 - .L_20)
	.align		4
.L_20:
        /*0064*/ 	.word	index@(.nv.constant0.triton_poi_fused_sigmoid_2)
        /*0068*/ 	.short	0x0210
        /*006a*/ 	.short	0x0014


	//----- nvinfo : EIATTR_SW_WAR
	.align		4
.L_21:
        /*006c*/ 	.byte	0x04, 0x36
        /*006e*/ 	.short	(.L_23 - .L_22)
.L_22:
        /*0070*/ 	.word	0x00000008
.L_23:


//--------------------- .nv.callgraph             --------------------------
	.section	.nv.callgraph,"",@"SHT_CUDA_CALLGRAPH"
	.align	4
	.sectionentsize	8
	.align		4
        /*0000*/ 	.word	0x00000000
	.align		4
        /*0004*/ 	.word	0xffffffff
	.align		4
        /*0008*/ 	.word	0x00000000
	.align		4
        /*000c*/ 	.word	0xfffffffe
	.align		4
        /*0010*/ 	.word	0x00000000
	.align		4
        /*0014*/ 	.word	0xfffffffd
	.align		4
        /*0018*/ 	.word	0x00000000
	.align		4
        /*001c*/ 	.word	0xfffffffc


//--------------------- .text.triton_poi_fused_sigmoid_2 --------------------------
	.section	.text.triton_poi_fused_sigmoid_2,"ax",@progbits
	.align	128
        .global         triton_poi_fused_sigmoid_2
        .type           triton_poi_fused_sigmoid_2,@function
        .size           triton_poi_fused_sigmoid_2,(.L_x_1 - triton_poi_fused_sigmoid_2)
        .other          triton_poi_fused_sigmoid_2,@"STO_CUDA_ENTRY STV_DEFAULT"
triton_poi_fused_sigmoid_2:
.text.triton_poi_fused_sigmoid_2:
[----:B------:R-:W0:Y:S02]  /*0000*/  LDC R1, c[0x0][0x28] ;  /* 0x00000a00ff017b82 */ /* 0x000e240000000800 */
[----:B------:R-:W1:Y:S01]  /*0010*/  S2R R0, SR_TID.X ;  /* 0x0000000000007919 */ /* 0x000e620000002100 */
[----:B------:R-:W2:Y:S01]  /*0020*/  LDC.64 R2, c[0x0][0x210] ;  /* 0x00008400ff027b82 */ /* 0x000ea20000000a00 */
[----:B------:R-:W-:Y:S01]  /*0030*/  ULDC.64 UR4, c[0x0][0x208] ;  /* 0x0000820000047ab9 */ /* 0x000fe20000000a00 */
[----:B------:R-:W3:Y:S06]  /*0040*/  S2R R7, SR_CTAID.X ;  /* 0x0000000000077919 */ /* 0x000eec0000002500 */
[----:B------:R-:W4:Y:S01]  /*0050*/  LDC.64 R4, c[0x0][0x218] ;  /* 0x00008600ff047b82 */ /* 0x000f220000000a00 */
[----:B-1----:R-:W-:-:S02]  /*0060*/  LOP3.LUT R0, R0, 0x7f, RZ, 0xc0, !PT ;  /* 0x0000007f00007812 */ /* 0x002fc400078ec0ff */
[----:B---3--:R-:W-:Y:S02]  /*0070*/  SHF.R.S32.HI R6, RZ, 0x18, R7 ;  /* 0x00000018ff067819 */ /* 0x008fe40000011407 */
[----:B------:R-:W-:Y:S02]  /*0080*/  LEA R7, R7, R0, 0x7 ;  /* 0x0000000007077211 */ /* 0x000fe400078e38ff */
[----:B------:R-:W-:Y:S02]  /*0090*/  SGXT R0, R6, 0x1 ;  /* 0x000000010600781a */ /* 0x000fe40000000200 */
[C---:B------:R-:W-:Y:S01]  /*00a0*/  ISETP.GE.AND P0, PT, R7.reuse, 0x100, PT ;  /* 0x000001000700780c */ /* 0x040fe20003f06270 */
[----:B--2---:R-:W-:Y:S01]  /*00b0*/  IMAD.WIDE R2, R7, 0x4, R2 ;  /* 0x0000000407027825 */ /* 0x004fe200078e0202 */
[----:B------:R-:W-:-:S04]  /*00c0*/  LEA.HI R0, R0, R7, RZ, 0x2 ;  /* 0x0000000700007211 */ /* 0x000fc800078f10ff */
[----:B------:R-:W-:-:S04]  /*00d0*/  LOP3.LUT R0, R0, 0xfffffffc, RZ, 0xc0, !PT ;  /* 0xfffffffc00007812 */ /* 0x000fc800078ec0ff */
[----:B------:R-:W-:Y:S01]  /*00e0*/  IADD3 R9, R7, -R0, RZ ;  /* 0x8000000007097210 */ /* 0x000fe20007ffe0ff */
[----:B------:R-:W-:Y:S01]  /*00f0*/  HFMA2.MMA R7, -RZ, RZ, 0, 0 ;  /* 0x00000000ff077435 */ /* 0x000fe200000001ff */
[----:B------:R-:W-:-:S03]  /*0100*/  IMAD.MOV.U32 R0, RZ, RZ, RZ ;  /* 0x000000ffff007224 */ /* 0x000fc600078e00ff */
[----:B----4-:R-:W-:-:S03]  /*0110*/  IMAD.WIDE R4, R9, 0x4, R4 ;  /* 0x0000000409047825 */ /* 0x010fc600078e0204 */
[----:B------:R-:W2:Y:S04]  /*0120*/  @!P0 LDG.E R0, desc[UR4][R2.64] ;  /* 0x0000000402008981 */ /* 0x000ea8000c1e1900 */
[----:B------:R1:W2:Y:S02]  /*0130*/  @!P0 LDG.E.EL R7, desc[UR4][R4.64] ;  /* 0x0000000404078981 */ /* 0x0002a4000c2e1900 */
[----:B-1----:R-:W-:Y:S02]  /*0140*/  IMAD.MOV.U32 R5, RZ, RZ, 0x3e800000 ;  /* 0x3e800000ff057424 */ /* 0x002fe400078e00ff */
[----:B--2---:R-:W-:-:S04]  /*0150*/  FADD R0, R7, R0 ;  /* 0x0000000007007221 */ /* 0x004fc80000000000 */
[----:B------:R-:W-:-:S04]  /*0160*/  FADD R0, RZ, -R0 ;  /* 0x80000000ff007221 */ /* 0x000fc80000000000 */
[----:B------:R-:W-:-:S05]  /*0170*/  FMUL R0, R0, 1.4426950216293334961 ;  /* 0x3fb8aa3b00007820 */ /* 0x000fca0000400000 */
[----:B------:R-:W-:-:S13]  /*0180*/  FSETP.GEU.AND P1, PT, R0, -126, PT ;  /* 0xc2fc00000000780b */ /* 0x000fda0003f2e000 */
[----:B------:R-:W-:-:S04]  /*0190*/  @!P1 FMUL R0, R0, 0.5 ;  /* 0x3f00000000009820 */ /* 0x000fc80000400000 */
[----:B------:R-:W1:Y:S02]  /*01a0*/  MUFU.EX2 R6, R0 ;  /* 0x0000000000067308 */ /* 0x000e640000000800 */
[----:B-1----:R-:W-:-:S04]  /*01b0*/  @!P1 FMUL R6, R6, R6 ;  /* 0x0000000606069220 */ /* 0x002fc80000400000 */
[----:B------:R-:W-:-:S05]  /*01c0*/  FADD R6, R6, 1 ;  /* 0x3f80000006067421 */ /* 0x000fca0000000000 */
[----:B------:R-:W-:-:S04]  /*01d0*/  FSETP.GT.AND P1, PT, R6, 8.50705917302346158658e+37, PT ;  /* 0x7e8000000600780b */ /* 0x000fc80003f24000 */
[----:B------:R-:W-:-:S09]  /*01e0*/  FSEL R5, R5, 1, P1 ;  /* 0x3f80000005057808 */ /* 0x000fd20000800000 */
[----:B------:R-:W-:-:S06]  /*01f0*/  @P1 FMUL R6, R6, 0.25 ;  /* 0x3e80000006061820 */ /* 0x000fcc0000400000 */
[----:B------:R-:W1:Y:S02]  /*0200*/  MUFU.RCP R6, R6 ;  /* 0x0000000600067308 */ /* 0x000e640000001000 */
[----:B-1----:R-:W-:Y:S01]  /*0210*/  FMUL R5, R6, R5 ;  /* 0x0000000506057220 */ /* 0x002fe20000400000 */
[----:B------:R-:W-:Y:S06]  /*0220*/  @P0 EXIT ;  /* 0x000000000000094d */ /* 0x000fec0003800000 */
[----:B------:R-:W-:Y:S01]  /*0230*/  STG.E desc[UR4][R2.64], R5 ;  /* 0x0000000502007986 */ /* 0x000fe2000c101904 */
[----:B------:R-:W-:Y:S05]  /*0240*/  EXIT ;  /* 0x000000000000794d */ /* 0x000fea0003800000 */
.L_x_0:
[----:B------:R-:W-:-:S00]  /*0250*/  BRA `(.L_x_0) ;  /* 0xfffffffc00fc7947 */ /* 0x000fc0000383ffff */
[----:B------:R-:W-:-:S00]  /*0260*/  NOP ;  /* 0x0000000000007918 */ /* 0x000fc00000000000 */
        /* <DEDUP_REMOVED lines=9> */
.L_x_1:


//--------------------- .nv.constant0.triton_poi_fused_sigmoid_2 --------------------------
	.section	.nv.constant0.triton_poi_fused_sigmoid_2,"a",@progbits
	.sectionflags	@""
	.align	4
.nv.constant0.triton_poi_fused_sigmoid_2:
	.zero		548
